//
// Generated by NVIDIA NVVM Compiler
//
// Compiler Build ID: CL-36424714
// Cuda compilation tools, release 13.0, V13.0.88
// Based on NVVM 20.0.0
//

.version 9.0
.target sm_100
.address_size 64

	// .globl	_Z13normalizeRGBAPfiiS_S_

.visible .entry _Z13normalizeRGBAPfiiS_S_(
	.param .u64 .ptr .align 1 _Z13normalizeRGBAPfiiS_S__param_0,
	.param .u32 _Z13normalizeRGBAPfiiS_S__param_1,
	.param .u32 _Z13normalizeRGBAPfiiS_S__param_2,
	.param .u64 .ptr .align 1 _Z13normalizeRGBAPfiiS_S__param_3,
	.param .u64 .ptr .align 1 _Z13normalizeRGBAPfiiS_S__param_4
)
{
	.reg .pred 	%p<5>;
	.reg .b32 	%r<16>;
	.reg .b32 	%f<25>;
	.reg .b64 	%rd<9>;

	ld.param.u64 	%rd4, [_Z13normalizeRGBAPfiiS_S__param_0];
	ld.param.u32 	%r1, [_Z13normalizeRGBAPfiiS_S__param_1];
	ld.param.u64 	%rd5, [_Z13normalizeRGBAPfiiS_S__param_3];
	ld.param.u64 	%rd6, [_Z13normalizeRGBAPfiiS_S__param_4];
	cvta.to.global.u64 	%rd7, %rd4;
	cvta.to.global.u64 	%rd1, %rd5;
	cvta.to.global.u64 	%rd2, %rd6;
	mov.u32 	%r2, %ctaid.x;
	mov.u32 	%r3, %ntid.x;
	mov.u32 	%r4, %tid.x;
	mad.lo.s32 	%r5, %r2, %r3, %r4;
	mov.u32 	%r6, %ctaid.y;
	mov.u32 	%r7, %ntid.y;
	mov.u32 	%r8, %tid.y;
	mad.lo.s32 	%r9, %r6, %r7, %r8;
	mad.lo.s32 	%r10, %r1, %r9, %r5;
	shl.b32 	%r11, %r10, 2;
	ld.global.f32 	%f9, [%rd2];
	ld.global.f32 	%f1, [%rd1];
	sub.f32 	%f2, %f9, %f1;
	setp.leu.f32 	%p1, %f2, 0f00000000;
	mul.wide.s32 	%rd8, %r11, 4;
	add.s64 	%rd3, %rd7, %rd8;
	@%p1 bra 	$L__BB0_2;
	ld.global.f32 	%f10, [%rd3];
	sub.f32 	%f11, %f10, %f1;
	div.rn.f32 	%f12, %f11, %f2;
	st.global.f32 	[%rd3], %f12;
	bra.uni 	$L__BB0_3;
$L__BB0_2:
	mov.b32 	%r12, 1056964608;
	st.global.u32 	[%rd3], %r12;
$L__BB0_3:
	ld.global.f32 	%f13, [%rd2+4];
	ld.global.f32 	%f3, [%rd1+4];
	sub.f32 	%f4, %f13, %f3;
	setp.gt.f32 	%p2, %f4, 0f00000000;
	@%p2 bra 	$L__BB0_5;
	mov.b32 	%r13, 1056964608;
	st.global.u32 	[%rd3+4], %r13;
	bra.uni 	$L__BB0_6;
$L__BB0_5:
	ld.global.f32 	%f14, [%rd3+4];
	sub.f32 	%f15, %f14, %f3;
	div.rn.f32 	%f16, %f15, %f4;
	st.global.f32 	[%rd3+4], %f16;
$L__BB0_6:
	ld.global.f32 	%f17, [%rd2+8];
	ld.global.f32 	%f5, [%rd1+8];
	sub.f32 	%f6, %f17, %f5;
	setp.gt.f32 	%p3, %f6, 0f00000000;
	@%p3 bra 	$L__BB0_8;
	mov.b32 	%r14, 1056964608;
	st.global.u32 	[%rd3+8], %r14;
	bra.uni 	$L__BB0_9;
$L__BB0_8:
	ld.global.f32 	%f18, [%rd3+8];
	sub.f32 	%f19, %f18, %f5;
	div.rn.f32 	%f20, %f19, %f6;
	st.global.f32 	[%rd3+8], %f20;
$L__BB0_9:
	ld.global.f32 	%f21, [%rd2+12];
	ld.global.f32 	%f7, [%rd1+12];
	sub.f32 	%f8, %f21, %f7;
	setp.gt.f32 	%p4, %f8, 0f00000000;
	@%p4 bra 	$L__BB0_11;
	mov.b32 	%r15, 1056964608;
	st.global.u32 	[%rd3+12], %r15;
	bra.uni 	$L__BB0_12;
$L__BB0_11:
	ld.global.f32 	%f22, [%rd3+12];
	sub.f32 	%f23, %f22, %f7;
	div.rn.f32 	%f24, %f23, %f8;
	st.global.f32 	[%rd3+12], %f24;
$L__BB0_12:
	ret;

}


// ===== COMPILED SASS (sm_100) =====

	.target	sm_100

	.elftype	@"ET_EXEC"


//--------------------- .note.nv.tkinfo           --------------------------
	.section	.note.nv.tkinfo,"",@"SHT_NOTE"
	.sectionflags	@"SHF_NOTE_NV_TKINFO"
	.tkinfo
        /*0018*/ 	.word	0x00000002
        /*0030*/ 	.string	""
        /*0030*/ 	.string	"ptxas"
        /*0030*/ 	.string	"Cuda compilation tools, release 13.0, V13.0.88"
        /*0030*/ 	.string	"Build cuda_13.0.r13.0/compiler.36424714_0"
        /*0030*/ 	.string	"-arch sm_100 -m 64 "



//--------------------- .note.nv.cuinfo           --------------------------
	.section	.note.nv.cuinfo,"",@"SHT_NOTE"
	.sectionflags	@"SHF_NOTE_NV_CUINFO"
        /*0018*/ 	.short	0x0002
        /*001a*/ 	.short	0x0064
        /*001c*/ 	.short	0x0082
	.zero		2


//--------------------- .nv.info                  --------------------------
	.section	.nv.info,"",@"SHT_CUDA_INFO"
	.align	4


	//----- nvinfo : EIATTR_REGCOUNT
	.align		4
        /*0000*/ 	.byte	0x04, 0x2f
        /*0002*/ 	.short	(.L_1 - .L_0)
	.align		4
.L_0:
        /*0004*/ 	.word	index@(_Z13normalizeRGBAPfiiS_S_)
        /*0008*/ 	.word	0x00000011


	//----- nvinfo : EIATTR_FRAME_SIZE
	.align		4
.L_1:
        /*000c*/ 	.byte	0x04, 0x11
        /*000e*/ 	.short	(.L_3 - .L_2)
	.align		4
.L_2:
        /*0010*/ 	.word	index@($__internal_0_$__cuda_sm3x_div_rn_noftz_f32_slowpath)
        /*0014*/ 	.word	0x00000000


	//----- nvinfo : EIATTR_FRAME_SIZE
	.align		4
.L_3:
        /*0018*/ 	.byte	0x04, 0x11
        /*001a*/ 	.short	(.L_5 - .L_4)
	.align		4
.L_4:
        /*001c*/ 	.word	index@(_Z13normalizeRGBAPfiiS_S_)
        /*0020*/ 	.word	0x00000000


	//----- nvinfo : EIATTR_MIN_STACK_SIZE
	.align		4
.L_5:
        /*0024*/ 	.byte	0x04, 0x12
        /*0026*/ 	.short	(.L_7 - .L_6)
	.align		4
.L_6:
        /*0028*/ 	.word	index@(_Z13normalizeRGBAPfiiS_S_)
        /*002c*/ 	.word	0x00000000
.L_7:


//--------------------- .nv.compat                --------------------------
	.section	.nv.compat,"",@"SHT_CUDA_COMPAT_INFO"
	.align	4
        /*0000*/ 	.byte	0x02, 0x09, 0x00, 0x00, 0x02, 0x02, 0x01, 0x00, 0x02, 0x05, 0x05, 0x00, 0x03, 0x07, 0x01, 0x01
        /*0010*/ 	.byte	0x02, 0x03, 0x00, 0x00, 0x02, 0x06, 0x01, 0x00, 0x04, 0x0b, 0x08, 0x00, 0x01, 0x00, 0x00, 0x00
        /*0020*/ 	.byte	0x00, 0x00, 0x00, 0x00


//--------------------- .nv.info._Z13normalizeRGBAPfiiS_S_ --------------------------
	.section	.nv.info._Z13normalizeRGBAPfiiS_S_,"",@"SHT_CUDA_INFO"
	.sectionflags	@""
	.align	4


	//----- nvinfo : EIATTR_CUDA_API_VERSION
	.align		4
        /*0000*/ 	.byte	0x04, 0x37
        /*0002*/ 	.short	(.L_9 - .L_8)
.L_8:
        /*0004*/ 	.word	0x00000082


	//----- nvinfo : EIATTR_KPARAM_INFO
	.align		4
.L_9:
        /*0008*/ 	.byte	0x04, 0x17
        /*000a*/ 	.short	(.L_11 - .L_10)
.L_10:
        /*000c*/ 	.word	0x00000000
        /*0010*/ 	.short	0x0004
        /*0012*/ 	.short	0x0018
        /*0014*/ 	.byte	0x00, 0xf5, 0x21, 0x00


	//----- nvinfo : EIATTR_KPARAM_INFO
	.align		4
.L_11:
        /*0018*/ 	.byte	0x04, 0x17
        /*001a*/ 	.short	(.L_13 - .L_12)
.L_12:
        /*001c*/ 	.word	0x00000000
        /*0020*/ 	.short	0x0003
        /*0022*/ 	.short	0x0010
        /*0024*/ 	.byte	0x00, 0xf5, 0x21, 0x00


	//----- nvinfo : EIATTR_KPARAM_INFO
	.align		4
.L_13:
        /*0028*/ 	.byte	0x04, 0x17
        /*002a*/ 	.short	(.L_15 - .L_14)
.L_14:
        /*002c*/ 	.word	0x00000000
        /*0030*/ 	.short	0x0002
        /*0032*/ 	.short	0x000c
        /*0034*/ 	.byte	0x00, 0xf0, 0x11, 0x00


	//----- nvinfo : EIATTR_KPARAM_INFO
	.align		4
.L_15:
        /*0038*/ 	.byte	0x04, 0x17
        /*003a*/ 	.short	(.L_17 - .L_16)
.L_16:
        /*003c*/ 	.word	0x00000000
        /*0040*/ 	.short	0x0001
        /*0042*/ 	.short	0x0008
        /*0044*/ 	.byte	0x00, 0xf0, 0x11, 0x00


	//----- nvinfo : EIATTR_KPARAM_INFO
	.align		4
.L_17:
        /*0048*/ 	.byte	0x04, 0x17
        /*004a*/ 	.short	(.L_19 - .L_18)
.L_18:
        /*004c*/ 	.word	0x00000000
        /*0050*/ 	.short	0x0000
        /*0052*/ 	.short	0x0000
        /*0054*/ 	.byte	0x00, 0xf5, 0x21, 0x00


	//----- nvinfo : EIATTR_SPARSE_MMA_MASK
	.align		4
.L_19:
        /*0058*/ 	.byte	0x03, 0x50
        /*005a*/ 	.short	0x0000


	//----- nvinfo : EIATTR_MAXREG_COUNT
	.align		4
        /*005c*/ 	.byte	0x03, 0x1b
        /*005e*/ 	.short	0x00ff


	//----- nvinfo : EIATTR_MERCURY_ISA_VERSION
	.align		4
        /*0060*/ 	.byte	0x03, 0x5f
        /*0062*/ 	.short	0x0101


	//----- nvinfo : EIATTR_VRC_CTA_INIT_COUNT
	.align		4
        /*0064*/ 	.byte	0x02, 0x4a
	.zero		1
	.zero		1


	//----- nvinfo : EIATTR_EXIT_INSTR_OFFSETS
	.align		4
        /*0068*/ 	.byte	0x04, 0x1c
        /*006a*/ 	.short	(.L_21 - .L_20)


	//   ....[0]....
.L_20:
        /*006c*/ 	.word	0x00000600


	//   ....[1]....
        /*0070*/ 	.word	0x00000710


	//----- nvinfo : EIATTR_CRS_STACK_SIZE
	.align		4
.L_21:
        /*0074*/ 	.byte	0x04, 0x1e
        /*0076*/ 	.short	(.L_23 - .L_22)
.L_22:
        /*0078*/ 	.word	0x00000000


	//----- nvinfo : EIATTR_CBANK_PARAM_SIZE
	.align		4
.L_23:
        /*007c*/ 	.byte	0x03, 0x19
        /*007e*/ 	.short	0x0020


	//----- nvinfo : EIATTR_PARAM_CBANK
	.align		4
        /*0080*/ 	.byte	0x04, 0x0a
        /*0082*/ 	.short	(.L_25 - .L_24)
	.align		4
.L_24:
        /*0084*/ 	.word	index@(.nv.constant0._Z13normalizeRGBAPfiiS_S_)
        /*0088*/ 	.short	0x0380
        /*008a*/ 	.short	0x0020


	//----- nvinfo : EIATTR_SW_WAR
	.align		4
.L_25:
        /*008c*/ 	.byte	0x04, 0x36
        /*008e*/ 	.short	(.L_27 - .L_26)
.L_26:
        /*0090*/ 	.word	0x00000008
.L_27:


//--------------------- .nv.callgraph             --------------------------
	.section	.nv.callgraph,"",@"SHT_CUDA_CALLGRAPH"
	.align	4
	.sectionentsize	8
	.align		4
        /*0000*/ 	.word	0x00000000
	.align		4
        /*0004*/ 	.word	0xffffffff
	.align		4
        /*0008*/ 	.word	0x00000000
	.align		4
        /*000c*/ 	.word	0xfffffffe
	.align		4
        /*0010*/ 	.word	0x00000000
	.align		4
        /*0014*/ 	.word	0xfffffffd
	.align		4
        /*0018*/ 	.word	0x00000000
	.align		4
        /*001c*/ 	.word	0xfffffffc


//--------------------- .text._Z13normalizeRGBAPfiiS_S_ --------------------------
	.section	.text._Z13normalizeRGBAPfiiS_S_,"ax",@progbits
	.align	128
        .global         _Z13normalizeRGBAPfiiS_S_
        .type           _Z13normalizeRGBAPfiiS_S_,@function
        .size           _Z13normalizeRGBAPfiiS_S_,(.L_x_24 - _Z13normalizeRGBAPfiiS_S_)
        .other          _Z13normalizeRGBAPfiiS_S_,@"STO_CUDA_ENTRY STV_DEFAULT"
_Z13normalizeRGBAPfiiS_S_:
.text._Z13normalizeRGBAPfiiS_S_:
[----:B------:R-:W-:Y:S08]  /*0000*/  LDC R1, c[0x0][0x37c] ;  /* 0x0000df00ff017b82 */ /* 0x000ff00000000800 */
[----:B------:R-:W0:Y:S01]  /*0010*/  LDC.64 R2, c[0x0][0x398] ;  /* 0x0000e600ff027b82 */ /* 0x000e220000000a00 */
[----:B------:R-:W0:Y:S07]  /*0020*/  LDCU.64 UR4, c[0x0][0x358] ;  /* 0x00006b00ff0477ac */ /* 0x000e2e0008000a00 */
[----:B------:R-:W1:Y:S01]  /*0030*/  LDC.64 R4, c[0x0][0x390] ;  /* 0x0000e400ff047b82 */ /* 0x000e620000000a00 */
[----:B------:R-:W2:Y:S01]  /*0040*/  S2R R11, SR_TID.X ;  /* 0x00000000000b7919 */ /* 0x000ea20000002100 */
[----:B------:R-:W3:Y:S01]  /*0050*/  LDCU UR8, c[0x0][0x388] ;  /* 0x00007100ff0877ac */ /* 0x000ee20008000800 */
[----:B------:R-:W4:Y:S05]  /*0060*/  S2R R13, SR_TID.Y ;  /* 0x00000000000d7919 */ /* 0x000f2a0000002200 */
[----:B------:R-:W2:Y:S01]  /*0070*/  LDC R0, c[0x0][0x360] ;  /* 0x0000d800ff007b82 */ /* 0x000ea20000000800 */
[----:B0-----:R4:W5:Y:S07]  /*0080*/  LDG.E R2, desc[UR4][R2.64] ;  /* 0x0000000402027981 */ /* 0x00196e000c1e1900 */
[----:B------:R-:W2:Y:S01]  /*0090*/  S2UR UR6, SR_CTAID.X ;  /* 0x00000000000679c3 */ /* 0x000ea20000002500 */
[----:B-1----:R0:W5:Y:S07]  /*00a0*/  LDG.E R9, desc[UR4][R4.64] ;  /* 0x0000000404097981 */ /* 0x00216e000c1e1900 */
[----:B------:R-:W4:Y:S08]  /*00b0*/  S2UR UR7, SR_CTAID.Y ;  /* 0x00000000000779c3 */ /* 0x000f300000002600 */
[----:B------:R-:W4:Y:S08]  /*00c0*/  LDC R8, c[0x0][0x364] ;  /* 0x0000d900ff087b82 */ /* 0x000f300000000800 */
[----:B------:R-:W1:Y:S01]  /*00d0*/  LDC.64 R6, c[0x0][0x380] ;  /* 0x0000e000ff067b82 */ /* 0x000e620000000a00 */
[----:B--2---:R-:W-:-:S02]  /*00e0*/  IMAD R0, R0, UR6, R11 ;  /* 0x0000000600007c24 */ /* 0x004fc4000f8e020b */
[----:B----4-:R-:W-:-:S04]  /*00f0*/  IMAD R3, R8, UR7, R13 ;  /* 0x0000000708037c24 */ /* 0x010fc8000f8e020d */
[----:B---3--:R-:W-:-:S04]  /*0100*/  IMAD R0, R3, UR8, R0 ;  /* 0x0000000803007c24 */ /* 0x008fc8000f8e0200 */
[----:B0-----:R-:W-:-:S04]  /*0110*/  IMAD.SHL.U32 R5, R0, 0x4, RZ ;  /* 0x0000000400057824 */ /* 0x001fc800078e00ff */
[----:B-1----:R-:W-:Y:S01]  /*0120*/  IMAD.WIDE R4, R5, 0x4, R6 ;  /* 0x0000000405047825 */ /* 0x002fe200078e0206 */
[----:B-----5:R-:W-:-:S13]  /*0130*/  FSETP.GT.AND P0, PT, R2, R9, PT ;  /* 0x000000090200720b */ /* 0x020fda0003f04000 */
[----:B------:R-:W-:Y:S05]  /*0140*/  @!P0 BRA `(.L_x_0) ;  /* 0x0000000000488947 */ /* 0x000fea0003800000 */
[----:B------:R-:W2:Y:S01]  /*0150*/  LDG.E R0, desc[UR4][R4.64] ;  /* 0x0000000404007981 */ /* 0x000ea2000c1e1900 */
[----:B------:R-:W-:Y:S01]  /*0160*/  FADD R3, R2, -R9 ;  /* 0x8000000902037221 */ /* 0x000fe20000000000 */
[----:B------:R-:W-:Y:S03]  /*0170*/  BSSY.RECONVERGENT B0, `(.L_x_1) ;  /* 0x000000d000007945 */ /* 0x000fe60003800200 */
[----:B------:R-:W0:Y:S02]  /*0180*/  MUFU.RCP R2, R3 ;  /* 0x0000000300027308 */ /* 0x000e240000001000 */
[----:B0-----:R-:W-:-:S04]  /*0190*/  FFMA R7, -R3, R2, 1 ;  /* 0x3f80000003077423 */ /* 0x001fc80000000102 */
[----:B------:R-:W-:Y:S01]  /*01a0*/  FFMA R7, R2, R7, R2 ;  /* 0x0000000702077223 */ /* 0x000fe20000000002 */
[----:B--2---:R-:W-:-:S04]  /*01b0*/  FADD R0, -R9, R0 ;  /* 0x0000000009007221 */ /* 0x004fc80000000100 */
[----:B------:R-:W0:Y:S01]  /*01c0*/  FCHK P0, R0, R3 ;  /* 0x0000000300007302 */ /* 0x000e220000000000 */
[----:B------:R-:W-:-:S04]  /*01d0*/  FFMA R2, R0, R7, RZ ;  /* 0x0000000700027223 */ /* 0x000fc800000000ff */
[----:B------:R-:W-:-:S04]  /*01e0*/  FFMA R6, -R3, R2, R0 ;  /* 0x0000000203067223 */ /* 0x000fc80000000100 */
[----:B------:R-:W-:Y:S01]  /*01f0*/  FFMA R7, R7, R6, R2 ;  /* 0x0000000607077223 */ /* 0x000fe20000000002 */
[----:B0-----:R-:W-:Y:S06]  /*0200*/  @!P0 BRA `(.L_x_2) ;  /* 0x00000000000c8947 */ /* 0x001fec0003800000 */
[----:B------:R-:W-:-:S07]  /*0210*/  MOV R2, 0x230 ;  /* 0x0000023000027802 */ /* 0x000fce0000000f00 */
[----:B------:R-:W-:Y:S05]  /*0220*/  CALL.REL.NOINC `($__internal_0_$__cuda_sm3x_div_rn_noftz_f32_slowpath) ;  /* 0x00000004003c7944 */ /* 0x000fea0003c00000 */
[----:B------:R-:W-:-:S07]  /*0230*/  IMAD.MOV.U32 R7, RZ, RZ, R9 ;  /* 0x000000ffff077224 */ /* 0x000fce00078e0009 */
.L_x_2:
[----:B------:R-:W-:Y:S05]  /*0240*/  BSYNC.RECONVERGENT B0 ;  /* 0x0000000000007941 */ /* 0x000fea0003800200 */
.L_x_1:
[----:B------:R0:W-:Y:S01]  /*0250*/  STG.E desc[UR4][R4.64], R7 ;  /* 0x0000000704007986 */ /* 0x0001e2000c101904 */
[----:B------:R-:W-:Y:S05]  /*0260*/  BRA `(.L_x_3) ;  /* 0x0000000000087947 */ /* 0x000fea0003800000 */
.L_x_0:
[----:B------:R-:W-:-:S05]  /*0270*/  HFMA2 R3, -RZ, RZ, 1.75, 0 ;  /* 0x3f000000ff037431 */ /* 0x000fca00000001ff */
[----:B------:R1:W-:Y:S02]  /*0280*/  STG.E desc[UR4][R4.64], R3 ;  /* 0x0000000304007986 */ /* 0x0003e4000c101904 */
.L_x_3:
[----:B-1----:R-:W1:Y:S08]  /*0290*/  LDC.64 R2, c[0x0][0x398] ;  /* 0x0000e600ff027b82 */ /* 0x002e700000000a00 */
[----:B0-----:R-:W0:Y:S01]  /*02a0*/  LDC.64 R6, c[0x0][0x390] ;  /* 0x0000e400ff067b82 */ /* 0x001e220000000a00 */
[----:B-1----:R-:W2:Y:S04]  /*02b0*/  LDG.E R2, desc[UR4][R2.64+0x4] ;  /* 0x0000040402027981 */ /* 0x002ea8000c1e1900 */
[----:B0-----:R-:W2:Y:S02]  /*02c0*/  LDG.E R7, desc[UR4][R6.64+0x4] ;  /* 0x0000040406077981 */ /* 0x001ea4000c1e1900 */
[----:B--2---:R-:W-:-:S13]  /*02d0*/  FSETP.GT.AND P0, PT, R2, R7, PT ;  /* 0x000000070200720b */ /* 0x004fda0003f04000 */
[----:B------:R-:W-:-:S05]  /*02e0*/  @!P0 IMAD.MOV.U32 R9, RZ, RZ, 0x3f000000 ;  /* 0x3f000000ff098424 */ /* 0x000fca00078e00ff */
[----:B------:R0:W-:Y:S01]  /*02f0*/  @!P0 STG.E desc[UR4][R4.64+0x4], R9 ;  /* 0x0000040904008986 */ /* 0x0001e2000c101904 */
        /* <DEDUP_REMOVED lines=15> */
.L_x_6:
[----:B------:R-:W-:Y:S05]  /*03f0*/  BSYNC.RECONVERGENT B0 ;  /* 0x0000000000007941 */ /* 0x000fea0003800200 */
.L_x_5:
[----:B------:R1:W-:Y:S02]  /*0400*/  STG.E desc[UR4][R4.64+0x4], R9 ;  /* 0x0000040904007986 */ /* 0x0003e4000c101904 */
.L_x_4:
[----:B------:R-:W2:Y:S08]  /*0410*/  LDC.64 R2, c[0x0][0x398] ;  /* 0x0000e600ff027b82 */ /* 0x000eb00000000a00 */
[----:B------:R-:W3:Y:S01]  /*0420*/  LDC.64 R6, c[0x0][0x390] ;  /* 0x0000e400ff067b82 */ /* 0x000ee20000000a00 */
[----:B--2---:R-:W2:Y:S04]  /*0430*/  LDG.E R2, desc[UR4][R2.64+0x8] ;  /* 0x0000080402027981 */ /* 0x004ea8000c1e1900 */
[----:B---3--:R-:W2:Y:S02]  /*0440*/  LDG.E R7, desc[UR4][R6.64+0x8] ;  /* 0x0000080406077981 */ /* 0x008ea4000c1e1900 */
[----:B--2---:R-:W-:-:S13]  /*0450*/  FSETP.GT.AND P0, PT, R2, R7, PT ;  /* 0x000000070200720b */ /* 0x004fda0003f04000 */
[----:B01----:R-:W-:-:S05]  /*0460*/  @!P0 IMAD.MOV.U32 R9, RZ, RZ, 0x3f000000 ;  /* 0x3f000000ff098424 */ /* 0x003fca00078e00ff */
        /* <DEDUP_REMOVED lines=16> */
.L_x_9:
[----:B------:R-:W-:Y:S05]  /*0570*/  BSYNC.RECONVERGENT B0 ;  /* 0x0000000000007941 */ /* 0x000fea0003800200 */
.L_x_8:
[----:B------:R1:W-:Y:S02]  /*0580*/  STG.E desc[UR4][R4.64+0x8], R9 ;  /* 0x0000080904007986 */ /* 0x0003e4000c101904 */
.L_x_7:
[----:B------:R-:W2:Y:S08]  /*0590*/  LDC.64 R2, c[0x0][0x398] ;  /* 0x0000e600ff027b82 */ /* 0x000eb00000000a00 */
[----:B------:R-:W3:Y:S01]  /*05a0*/  LDC.64 R6, c[0x0][0x390] ;  /* 0x0000e400ff067b82 */ /* 0x000ee20000000a00 */
[----:B--2---:R-:W2:Y:S04]  /*05b0*/  LDG.E R2, desc[UR4][R2.64+0xc] ;  /* 0x00000c0402027981 */ /* 0x004ea8000c1e1900 */
[----:B---3--:R-:W2:Y:S02]  /*05c0*/  LDG.E R7, desc[UR4][R6.64+0xc] ;  /* 0x00000c0406077981 */ /* 0x008ea4000c1e1900 */
[----:B--2---:R-:W-:-:S13]  /*05d0*/  FSETP.GT.AND P0, PT, R2, R7, PT ;  /* 0x000000070200720b */ /* 0x004fda0003f04000 */
[----:B01----:R-:W-:-:S05]  /*05e0*/  @!P0 MOV R9, 0x3f000000 ;  /* 0x3f00000000098802 */ /* 0x003fca0000000f00 */
[----:B------:R0:W-:Y:S01]  /*05f0*/  @!P0 STG.E desc[UR4][R4.64+0xc], R9 ;  /* 0x00000c0904008986 */ /* 0x0001e2000c101904 */
[----:B------:R-:W-:Y:S05]  /*0600*/  @!P0 EXIT ;  /* 0x000000000000894d */ /* 0x000fea0003800000 */
        /* <DEDUP_REMOVED lines=14> */
.L_x_11:
[----:B------:R-:W-:Y:S05]  /*06f0*/  BSYNC.RECONVERGENT B0 ;  /* 0x0000000000007941 */ /* 0x000fea0003800200 */
.L_x_10:
[----:B------:R-:W-:Y:S01]  /*0700*/  STG.E desc[UR4][R4.64+0xc], R9 ;  /* 0x00000c0904007986 */ /* 0x000fe2000c101904 */
[----:B------:R-:W-:Y:S05]  /*0710*/  EXIT ;  /* 0x000000000000794d */ /* 0x000fea0003800000 */
        .weak           $__internal_0_$__cuda_sm3x_div_rn_noftz_f32_slowpath
        .type           $__internal_0_$__cuda_sm3x_div_rn_noftz_f32_slowpath,@function
        .size           $__internal_0_$__cuda_sm3x_div_rn_noftz_f32_slowpath,(.L_x_24 - $__internal_0_$__cuda_sm3x_div_rn_noftz_f32_slowpath)
$__internal_0_$__cuda_sm3x_div_rn_noftz_f32_slowpath:
[----:B------:R-:W-:Y:S01]  /*0720*/  SHF.R.U32.HI R7, RZ, 0x17, R3 ;  /* 0x00000017ff077819 */ /* 0x000fe20000011603 */
[----:B------:R-:W-:Y:S01]  /*0730*/  BSSY.RECONVERGENT B1, `(.L_x_12) ;  /* 0x0000062000017945 */ /* 0x000fe20003800200 */
[----:B------:R-:W-:Y:S02]  /*0740*/  SHF.R.U32.HI R6, RZ, 0x17, R0 ;  /* 0x00000017ff067819 */ /* 0x000fe40000011600 */
[----:B------:R-:W-:Y:S02]  /*0750*/  LOP3.LUT R12, R7, 0xff, RZ, 0xc0, !PT ;  /* 0x000000ff070c7812 */ /* 0x000fe400078ec0ff */
[----:B------:R-:W-:-:S03]  /*0760*/  LOP3.LUT R10, R6, 0xff, RZ, 0xc0, !PT ;  /* 0x000000ff060a7812 */ /* 0x000fc600078ec0ff */
[----:B------:R-:W-:Y:S02]  /*0770*/  VIADD R8, R12, 0xffffffff ;  /* 0xffffffff0c087836 */ /* 0x000fe40000000000 */
[----:B------:R-:W-:-:S03]  /*0780*/  VIADD R7, R10, 0xffffffff ;  /* 0xffffffff0a077836 */ /* 0x000fc60000000000 */
[----:B------:R-:W-:-:S04]  /*0790*/  ISETP.GT.U32.AND P0, PT, R8, 0xfd, PT ;  /* 0x000000fd0800780c */ /* 0x000fc80003f04070 */
[----:B------:R-:W-:-:S13]  /*07a0*/  ISETP.GT.U32.OR P0, PT, R7, 0xfd, P0 ;  /* 0x000000fd0700780c */ /* 0x000fda0000704470 */
[----:B------:R-:W-:Y:S01]  /*07b0*/  @!P0 MOV R6, RZ ;  /* 0x000000ff00068202 */ /* 0x000fe20000000f00 */
[----:B------:R-:W-:Y:S06]  /*07c0*/  @!P0 BRA `(.L_x_13) ;  /* 0x00000000005c8947 */ /* 0x000fec0003800000 */
[----:B------:R-:W-:Y:S02]  /*07d0*/  FSETP.GTU.FTZ.AND P0, PT, |R0|, +INF , PT ;  /* 0x7f8000000000780b */ /* 0x000fe40003f1c200 */
[----:B------:R-:W-:-:S04]  /*07e0*/  FSETP.GTU.FTZ.AND P1, PT, |R3|, +INF , PT ;  /* 0x7f8000000300780b */ /* 0x000fc80003f3c200 */
[----:B------:R-:W-:-:S13]  /*07f0*/  PLOP3.LUT P0, PT, P0, P1, PT, 0xf8, 0x8f ;  /* 0x00000000008f781c */ /* 0x000fda0000703f70 */
[----:B------:R-:W-:Y:S05]  /*0800*/  @P0 BRA `(.L_x_14) ;  /* 0x00000004004c0947 */ /* 0x000fea0003800000 */
[----:B------:R-:W-:-:S13]  /*0810*/  LOP3.LUT P0, RZ, R3, 0x7fffffff, R0, 0xc8, !PT ;  /* 0x7fffffff03ff7812 */ /* 0x000fda000780c800 */
[----:B------:R-:W-:Y:S05]  /*0820*/  @!P0 BRA `(.L_x_15) ;  /* 0x00000004003c8947 */ /* 0x000fea0003800000 */
[C---:B------:R-:W-:Y:S02]  /*0830*/  FSETP.NEU.FTZ.AND P2, PT, |R0|.reuse, +INF , PT ;  /* 0x7f8000000000780b */ /* 0x040fe40003f5d200 */
[----:B------:R-:W-:Y:S02]  /*0840*/  FSETP.NEU.FTZ.AND P1, PT, |R3|, +INF , PT ;  /* 0x7f8000000300780b */ /* 0x000fe40003f3d200 */
[----:B------:R-:W-:-:S11]  /*0850*/  FSETP.NEU.FTZ.AND P0, PT, |R0|, +INF , PT ;  /* 0x7f8000000000780b */ /* 0x000fd60003f1d200 */
[----:B------:R-:W-:Y:S05]  /*0860*/  @!P1 BRA !P2, `(.L_x_15) ;  /* 0x00000004002c9947 */ /* 0x000fea0005000000 */
[----:B------:R-:W-:-:S04]  /*0870*/  LOP3.LUT P2, RZ, R0, 0x7fffffff, RZ, 0xc0, !PT ;  /* 0x7fffffff00ff7812 */ /* 0x000fc8000784c0ff */
[----:B------:R-:W-:-:S13]  /*0880*/  PLOP3.LUT P1, PT, P1, P2, PT, 0x2f, 0xf2 ;  /* 0x0000000000f2781c */ /* 0x000fda0000f24577 */
[----:B------:R-:W-:Y:S05]  /*0890*/  @P1 BRA `(.L_x_16) ;  /* 0x0000000400181947 */ /* 0x000fea0003800000 */
[----:B------:R-:W-:-:S04]  /*08a0*/  LOP3.LUT P1, RZ, R3, 0x7fffffff, RZ, 0xc0, !PT ;  /* 0x7fffffff03ff7812 */ /* 0x000fc8000782c0ff */
[----:B------:R-:W-:-:S13]  /*08b0*/  PLOP3.LUT P0, PT, P0, P1, PT, 0x2f, 0xf2 ;  /* 0x0000000000f2781c */ /* 0x000fda0000702577 */
[----:B------:R-:W-:Y:S05]  /*08c0*/  @P0 BRA `(.L_x_17) ;  /* 0x0000000400000947 */ /* 0x000fea0003800000 */
[----:B------:R-:W-:Y:S02]  /*08d0*/  ISETP.GE.AND P0, PT, R7, RZ, PT ;  /* 0x000000ff0700720c */ /* 0x000fe40003f06270 */
[----:B------:R-:W-:-:S11]  /*08e0*/  ISETP.GE.AND P1, PT, R8, RZ, PT ;  /* 0x000000ff0800720c */ /* 0x000fd60003f26270 */
[----:B------:R-:W-:Y:S02]  /*08f0*/  @P0 IMAD.MOV.U32 R6, RZ, RZ, RZ ;  /* 0x000000ffff060224 */ /* 0x000fe400078e00ff */
[----:B------:R-:W-:Y:S01]  /*0900*/  @!P0 FFMA R0, R0, 1.84467440737095516160e+19, RZ ;  /* 0x5f80000000008823 */ /* 0x000fe200000000ff */
[----:B------:R-:W-:Y:S02]  /*0910*/  @!P0 IMAD.MOV.U32 R6, RZ, RZ, -0x40 ;  /* 0xffffffc0ff068424 */ /* 0x000fe400078e00ff */
[----:B------:R-:W-:-:S03]  /*0920*/  @!P1 FFMA R3, R3, 1.84467440737095516160e+19, RZ ;  /* 0x5f80000003039823 */ /* 0x000fc600000000ff */
[----:B------:R-:W-:-:S07]  /*0930*/  @!P1 IADD3 R6, PT, PT, R6, 0x40, RZ ;  /* 0x0000004006069810 */ /* 0x000fce0007ffe0ff */
.L_x_13:
[----:B------:R-:W-:Y:S01]  /*0940*/  LEA R8, R12, 0xc0800000, 0x17 ;  /* 0xc08000000c087811 */ /* 0x000fe200078eb8ff */
[----:B------:R-:W-:Y:S04]  /*0950*/  BSSY.RECONVERGENT B2, `(.L_x_18) ;  /* 0x0000036000027945 */ /* 0x000fe80003800200 */
[----:B------:R-:W-:Y:S02]  /*0960*/  IMAD.IADD R8, R3, 0x1, -R8 ;  /* 0x0000000103087824 */ /* 0x000fe400078e0a08 */
[----:B------:R-:W-:Y:S02]  /*0970*/  VIADD R3, R10, 0xffffff81 ;  /* 0xffffff810a037836 */ /* 0x000fe40000000000 */
[----:B------:R-:W0:Y:S01]  /*0980*/  MUFU.RCP R7, R8 ;  /* 0x0000000800077308 */ /* 0x000e220000001000 */
[----:B------:R-:W-:Y:S01]  /*0990*/  FADD.FTZ R9, -R8, -RZ ;  /* 0x800000ff08097221 */ /* 0x000fe20000010100 */
[----:B------:R-:W-:-:S03]  /*09a0*/  IMAD R0, R3, -0x800000, R0 ;  /* 0xff80000003007824 */ /* 0x000fc600078e0200 */
[----:B0-----:R-:W-:-:S04]  /*09b0*/  FFMA R10, R7, R9, 1 ;  /* 0x3f800000070a7423 */ /* 0x001fc80000000009 */
[----:B------:R-:W-:-:S04]  /*09c0*/  FFMA R14, R7, R10, R7 ;  /* 0x0000000a070e7223 */ /* 0x000fc80000000007 */
[----:B------:R-:W-:-:S04]  /*09d0*/  FFMA R7, R0, R14, RZ ;  /* 0x0000000e00077223 */ /* 0x000fc800000000ff */
[----:B------:R-:W-:-:S04]  /*09e0*/  FFMA R10, R9, R7, R0 ;  /* 0x00000007090a7223 */ /* 0x000fc80000000000 */
[----:B------:R-:W-:Y:S01]  /*09f0*/  FFMA R11, R14, R10, R7 ;  /* 0x0000000a0e0b7223 */ /* 0x000fe20000000007 */
[----:B------:R-:W-:-:S03]  /*0a00*/  IADD3 R7, PT, PT, R3, 0x7f, -R12 ;  /* 0x0000007f03077810 */ /* 0x000fc60007ffe80c */
[----:B------:R-:W-:Y:S01]  /*0a10*/  FFMA R10, R9, R11, R0 ;  /* 0x0000000b090a7223 */ /* 0x000fe20000000000 */
[----:B------:R-:W-:-:S03]  /*0a20*/  IADD3 R7, PT, PT, R7, R6, RZ ;  /* 0x0000000607077210 */ /* 0x000fc60007ffe0ff */
[----:B------:R-:W-:-:S05]  /*0a30*/  FFMA R0, R14, R10, R11 ;  /* 0x0000000a0e007223 */ /* 0x000fca000000000b */
[----:B------:R-:W-:-:S04]  /*0a40*/  SHF.R.U32.HI R3, RZ, 0x17, R0 ;  /* 0x00000017ff037819 */ /* 0x000fc80000011600 */
[----:B------:R-:W-:-:S05]  /*0a50*/  LOP3.LUT R3, R3, 0xff, RZ, 0xc0, !PT ;  /* 0x000000ff03037812 */ /* 0x000fca00078ec0ff */
[----:B------:R-:W-:-:S04]  /*0a60*/  IMAD.IADD R9, R3, 0x1, R7 ;  /* 0x0000000103097824 */ /* 0x000fc800078e0207 */
[----:B------:R-:W-:-:S05]  /*0a70*/  VIADD R3, R9, 0xffffffff ;  /* 0xffffffff09037836 */ /* 0x000fca0000000000 */
[----:B------:R-:W-:-:S13]  /*0a80*/  ISETP.GE.U32.AND P0, PT, R3, 0xfe, PT ;  /* 0x000000fe0300780c */ /* 0x000fda0003f06070 */
[----:B------:R-:W-:Y:S05]  /*0a90*/  @!P0 BRA `(.L_x_19) ;  /* 0x0000000000808947 */ /* 0x000fea0003800000 */
[----:B------:R-:W-:-:S13]  /*0aa0*/  ISETP.GT.AND P0, PT, R9, 0xfe, PT ;  /* 0x000000fe0900780c */ /* 0x000fda0003f04270 */
[----:B------:R-:W-:Y:S05]  /*0ab0*/  @P0 BRA `(.L_x_20) ;  /* 0x00000000006c0947 */ /* 0x000fea0003800000 */
[----:B------:R-:W-:-:S13]  /*0ac0*/  ISETP.GE.AND P0, PT, R9, 0x1, PT ;  /* 0x000000010900780c */ /* 0x000fda0003f06270 */
[----:B------:R-:W-:Y:S05]  /*0ad0*/  @P0 BRA `(.L_x_21) ;  /* 0x0000000000740947 */ /* 0x000fea0003800000 */
[----:B------:R-:W-:Y:S02]  /*0ae0*/  ISETP.GE.AND P0, PT, R9, -0x18, PT ;  /* 0xffffffe80900780c */ /* 0x000fe40003f06270 */
[----:B------:R-:W-:-:S11]  /*0af0*/  LOP3.LUT R0, R0, 0x80000000, RZ, 0xc0, !PT ;  /* 0x8000000000007812 */ /* 0x000fd600078ec0ff */
[----:B------:R-:W-:Y:S05]  /*0b00*/  @!P0 BRA `(.L_x_21) ;  /* 0x0000000000688947 */ /* 0x000fea0003800000 */
[CCC-:B------:R-:W-:Y:S01]  /*0b10*/  FFMA.RZ R3, R14.reuse, R10.reuse, R11.reuse ;  /* 0x0000000a0e037223 */ /* 0x1c0fe2000000c00b */
[C---:B------:R-:W-:Y:S01]  /*0b20*/  IADD3 R8, PT, PT, R9.reuse, 0x20, RZ ;  /* 0x0000002009087810 */ /* 0x040fe20007ffe0ff */
[CCC-:B------:R-:W-:Y:S01]  /*0b30*/  FFMA.RM R6, R14.reuse, R10.reuse, R11.reuse ;  /* 0x0000000a0e067223 */ /* 0x1c0fe2000000400b */
[----:B------:R-:W-:Y:S02]  /*0b40*/  ISETP.NE.AND P2, PT, R9, RZ, PT ;  /* 0x000000ff0900720c */ /* 0x000fe40003f45270 */
[----:B------:R-:W-:Y:S01]  /*0b50*/  LOP3.LUT R7, R3, 0x7fffff, RZ, 0xc0, !PT ;  /* 0x007fffff03077812 */ /* 0x000fe200078ec0ff */
[----:B------:R-:W-:Y:S01]  /*0b60*/  FFMA.RP R3, R14, R10, R11 ;  /* 0x0000000a0e037223 */ /* 0x000fe2000000800b */
[----:B------:R-:W-:Y:S01]  /*0b70*/  ISETP.NE.AND P1, PT, R9, RZ, PT ;  /* 0x000000ff0900720c */ /* 0x000fe20003f25270 */
[----:B------:R-:W-:Y:S01]  /*0b80*/  IMAD.MOV R9, RZ, RZ, -R9 ;  /* 0x000000ffff097224 */ /* 0x000fe200078e0a09 */
[----:B------:R-:W-:Y:S02]  /*0b90*/  LOP3.LUT R7, R7, 0x800000, RZ, 0xfc, !PT ;  /* 0x0080000007077812 */ /* 0x000fe400078efcff */
[----:B------:R-:W-:-:S02]  /*0ba0*/  FSETP.NEU.FTZ.AND P0, PT, R3, R6, PT ;  /* 0x000000060300720b */ /* 0x000fc40003f1d000 */
[----:B------:R-:W-:Y:S02]  /*0bb0*/  SHF.L.U32 R8, R7, R8, RZ ;  /* 0x0000000807087219 */ /* 0x000fe400000006ff */
[----:B------:R-:W-:Y:S02]  /*0bc0*/  SEL R6, R9, RZ, P2 ;  /* 0x000000ff09067207 */ /* 0x000fe40001000000 */
[----:B------:R-:W-:Y:S02]  /*0bd0*/  ISETP.NE.AND P1, PT, R8, RZ, P1 ;  /* 0x000000ff0800720c */ /* 0x000fe40000f25270 */
[----:B------:R-:W-:Y:S02]  /*0be0*/  SHF.R.U32.HI R6, RZ, R6, R7 ;  /* 0x00000006ff067219 */ /* 0x000fe40000011607 */
[----:B------:R-:W-:Y:S02]  /*0bf0*/  PLOP3.LUT P0, PT, P0, P1, PT, 0xf8, 0x8f ;  /* 0x00000000008f781c */ /* 0x000fe40000703f70 */
[----:B------:R-:W-:-:S02]  /*0c00*/  SHF.R.U32.HI R8, RZ, 0x1, R6 ;  /* 0x00000001ff087819 */ /* 0x000fc40000011606 */
[----:B------:R-:W-:-:S04]  /*0c10*/  SEL R3, RZ, 0x1, !P0 ;  /* 0x00000001ff037807 */ /* 0x000fc80004000000 */
[----:B------:R-:W-:-:S04]  /*0c20*/  LOP3.LUT R3, R3, 0x1, R8, 0xf8, !PT ;  /* 0x0000000103037812 */ /* 0x000fc800078ef808 */
[----:B------:R-:W-:-:S05]  /*0c30*/  LOP3.LUT R3, R3, R6, RZ, 0xc0, !PT ;  /* 0x0000000603037212 */ /* 0x000fca00078ec0ff */
[----:B------:R-:W-:-:S05]  /*0c40*/  IMAD.IADD R3, R8, 0x1, R3 ;  /* 0x0000000108037824 */ /* 0x000fca00078e0203 */
[----:B------:R-:W-:Y:S01]  /*0c50*/  LOP3.LUT R0, R3, R0, RZ, 0xfc, !PT ;  /* 0x0000000003007212 */ /* 0x000fe200078efcff */
[----:B------:R-:W-:Y:S06]  /*0c60*/  BRA `(.L_x_21) ;  /* 0x0000000000107947 */ /* 0x000fec0003800000 */
.L_x_20:
[----:B------:R-:W-:-:S04]  /*0c70*/  LOP3.LUT R0, R0, 0x80000000, RZ, 0xc0, !PT ;  /* 0x8000000000007812 */ /* 0x000fc800078ec0ff */
[----:B------:R-:W-:Y:S01]  /*0c80*/  LOP3.LUT R0, R0, 0x7f800000, RZ, 0xfc, !PT ;  /* 0x7f80000000007812 */ /* 0x000fe200078efcff */
[----:B------:R-:W-:Y:S06]  /*0c90*/  BRA `(.L_x_21) ;  /* 0x0000000000047947 */ /* 0x000fec0003800000 */
.L_x_19:
[----:B------:R-:W-:-:S07]  /*0ca0*/  LEA R0, R7, R0, 0x17 ;  /* 0x0000000007007211 */ /* 0x000fce00078eb8ff */
.L_x_21:
[----:B------:R-:W-:Y:S05]  /*0cb0*/  BSYNC.RECONVERGENT B2 ;  /* 0x0000000000027941 */ /* 0x000fea0003800200 */
.L_x_18:
[----:B------:R-:W-:Y:S05]  /*0cc0*/  BRA `(.L_x_22) ;  /* 0x0000000000207947 */ /* 0x000fea0003800000 */
.L_x_17:
[----:B------:R-:W-:-:S04]  /*0cd0*/  LOP3.LUT R0, R3, 0x80000000, R0, 0x48, !PT ;  /* 0x8000000003007812 */ /* 0x000fc800078e4800 */
[----:B------:R-:W-:Y:S01]  /*0ce0*/  LOP3.LUT R0, R0, 0x7f800000, RZ, 0xfc, !PT ;  /* 0x7f80000000007812 */ /* 0x000fe200078efcff */
[----:B------:R-:W-:Y:S06]  /*0cf0*/  BRA `(.L_x_22) ;  /* 0x0000000000147947 */ /* 0x000fec0003800000 */
.L_x_16:
[----:B------:R-:W-:Y:S01]  /*0d00*/  LOP3.LUT R0, R3, 0x80000000, R0, 0x48, !PT ;  /* 0x8000000003007812 */ /* 0x000fe200078e4800 */
[----:B------:R-:W-:Y:S06]  /*0d10*/  BRA `(.L_x_22) ;  /* 0x00000000000c7947 */ /* 0x000fec0003800000 */
.L_x_15:
[----:B------:R-:W0:Y:S01]  /*0d20*/  MUFU.RSQ R0, -QNAN ;  /* 0xffc0000000007908 */ /* 0x000e220000001400 */
[----:B------:R-:W-:Y:S05]  /*0d30*/  BRA `(.L_x_22) ;  /* 0x0000000000047947 */ /* 0x000fea0003800000 */
.L_x_14:
[----:B------:R-:W-:-:S07]  /*0d40*/  FADD.FTZ R0, R0, R3 ;  /* 0x0000000300007221 */ /* 0x000fce0000010000 */
.L_x_22:
[----:B------:R-:W-:Y:S05]  /*0d50*/  BSYNC.RECONVERGENT B1 ;  /* 0x0000000000017941 */ /* 0x000fea0003800200 */
.L_x_12:
[----:B------:R-:W-:Y:S02]  /*0d60*/  HFMA2 R3, -RZ, RZ, 0, 0 ;  /* 0x00000000ff037431 */ /* 0x000fe400000001ff */
[----:B0-----:R-:W-:Y:S02]  /*0d70*/  IMAD.MOV.U32 R9, RZ, RZ, R0 ;  /* 0x000000ffff097224 */ /* 0x001fe400078e0000 */
[----:B------:R-:W-:Y:S05]  /*0d80*/  RET.REL.NODEC R2 `(_Z13normalizeRGBAPfiiS_S_) ;  /* 0xfffffff0029c7950 */ /* 0x000fea0003c3ffff */
.L_x_23:
[----:B------:R-:W-:-:S00]  /*0d90*/  BRA `(.L_x_23) ;  /* 0xfffffffc00fc7947 */ /* 0x000fc0000383ffff */
[----:B------:R-:W-:-:S00]  /*0da0*/  NOP ;  /* 0x0000000000007918 */ /* 0x000fc00000000000 */
        /* <DEDUP_REMOVED lines=13> */
.L_x_24:


//--------------------- .nv.shared.reserved.0     --------------------------
	.section	.nv.shared.reserved.0,"aw",@nobits
	.weak		__nv_reservedSMEM_offset_0_alias
	.size		__nv_reservedSMEM_offset_0_alias, 0, 64
	.other		__nv_reservedSMEM_offset_0_alias,@"STO_CUDA_RESERVED_SHARED STV_DEFAULT"
__nv_reservedSMEM_offset_0_alias:
	.zero		0
	.zero		64


//--------------------- .nv.constant0._Z13normalizeRGBAPfiiS_S_ --------------------------
	.section	.nv.constant0._Z13normalizeRGBAPfiiS_S_,"a",@progbits
	.sectionflags	@""
	.align	4
.nv.constant0._Z13normalizeRGBAPfiiS_S_:
	.zero		928


//--------------------- SYMBOLS --------------------------

	.type		.nv.reservedSmem.offset0,@object
	.size		.nv.reservedSmem.offset0,0x4
